	.headerflags	@"EF_CUDA_TEXMODE_UNIFIED EF_CUDA_64BIT_ADDRESS EF_CUDA_ACCELERATORS EF_CUDA_SM90 EF_CUDA_VIRTUAL_SM(EF_CUDA_SM90)"
	.elftype	@"ET_EXEC"


//--------------------- .nv.info                  --------------------------
	.section	.nv.info,"",@"SHT_CUDA_INFO"
	.align	4


	//----- nvinfo : EIATTR_REGCOUNT
	.align		4
        /*0000*/ 	.byte	0x04, 0x2f
        /*0002*/ 	.short	(.L_3 - .L_2)
	.align		4
.L_2:
        /*0004*/ 	.word	index@(triton_poi_fused__native_batch_norm_legit_no_training__prelu_kernel_cat_3)
        /*0008*/ 	.word	0x00000020


	//----- nvinfo : EIATTR_MIN_STACK_SIZE
	.align		4
.L_3:
        /*000c*/ 	.byte	0x04, 0x12
        /*000e*/ 	.short	(.L_5 - .L_4)
	.align		4
.L_4:
        /*0010*/ 	.word	index@(triton_poi_fused__native_batch_norm_legit_no_training__prelu_kernel_cat_3)
        /*0014*/ 	.word	0x00000000


	//----- nvinfo : EIATTR_FRAME_SIZE
	.align		4
.L_5:
        /*0018*/ 	.byte	0x04, 0x11
        /*001a*/ 	.short	(.L_7 - .L_6)
	.align		4
.L_6:
        /*001c*/ 	.word	index@(triton_poi_fused__native_batch_norm_legit_no_training__prelu_kernel_cat_3)
        /*0020*/ 	.word	0x00000000


	//----- nvinfo : EIATTR_MIN_STACK_SIZE
	.align		4
.L_7:
        /*0024*/ 	.byte	0x04, 0x12
        /*0026*/ 	.short	(.L_9 - .L_8)
	.align		4
.L_8:
        /*0028*/ 	.word	index@(triton_poi_fused__native_batch_norm_legit_no_training__prelu_kernel_cat_3)
        /*002c*/ 	.word	0x00000000
.L_9:


//--------------------- .nv.info.triton_poi_fused__native_batch_norm_legit_no_training__prelu_kernel_cat_3 --------------------------
	.section	.nv.info.triton_poi_fused__native_batch_norm_legit_no_training__prelu_kernel_cat_3,"",@"SHT_CUDA_INFO"
	.sectionflags	@""
	.align	4


	//----- nvinfo : EIATTR_CUDA_API_VERSION
	.align		4
        /*0000*/ 	.byte	0x04, 0x37
        /*0002*/ 	.short	(.L_11 - .L_10)
.L_10:
        /*0004*/ 	.word	0x0000007c


	//----- nvinfo : EIATTR_KPARAM_INFO
	.align		4
.L_11:
        /*0008*/ 	.byte	0x04, 0x17
        /*000a*/ 	.short	(.L_13 - .L_12)
.L_12:
        /*000c*/ 	.word	0x00000000
        /*0010*/ 	.short	0x000b
        /*0012*/ 	.short	0x0058
        /*0014*/ 	.byte	0x00, 0xf0, 0x11, 0x00


	//----- nvinfo : EIATTR_KPARAM_INFO
	.align		4
.L_13:
        /*0018*/ 	.byte	0x04, 0x17
        /*001a*/ 	.short	(.L_15 - .L_14)
.L_14:
        /*001c*/ 	.word	0x00000000
        /*0020*/ 	.short	0x000a
        /*0022*/ 	.short	0x0050
        /*0024*/ 	.byte	0x00, 0xf4, 0x21, 0x00


	//----- nvinfo : EIATTR_KPARAM_INFO
	.align		4
.L_15:
        /*0028*/ 	.byte	0x04, 0x17
        /*002a*/ 	.short	(.L_17 - .L_16)
.L_16:
        /*002c*/ 	.word	0x00000000
        /*0030*/ 	.short	0x0009
        /*0032*/ 	.short	0x0048
        /*0034*/ 	.byte	0x00, 0xf4, 0x21, 0x00


	//----- nvinfo : EIATTR_KPARAM_INFO
	.align		4
.L_17:
        /*0038*/ 	.byte	0x04, 0x17
        /*003a*/ 	.short	(.L_19 - .L_18)
.L_18:
        /*003c*/ 	.word	0x00000000
        /*0040*/ 	.short	0x0008
        /*0042*/ 	.short	0x0040
        /*0044*/ 	.byte	0x00, 0xf4, 0x21, 0x00


	//----- nvinfo : EIATTR_KPARAM_INFO
	.align		4
.L_19:
        /*0048*/ 	.byte	0x04, 0x17
        /*004a*/ 	.short	(.L_21 - .L_20)
.L_20:
        /*004c*/ 	.word	0x00000000
        /*0050*/ 	.short	0x0007
        /*0052*/ 	.short	0x0038
        /*0054*/ 	.byte	0x00, 0xf4, 0x21, 0x00


	//----- nvinfo : EIATTR_KPARAM_INFO
	.align		4
.L_21:
        /*0058*/ 	.byte	0x04, 0x17
        /*005a*/ 	.short	(.L_23 - .L_22)
.L_22:
        /*005c*/ 	.word	0x00000000
        /*0060*/ 	.short	0x0006
        /*0062*/ 	.short	0x0030
        /*0064*/ 	.byte	0x00, 0xf4, 0x21, 0x00


	//----- nvinfo : EIATTR_KPARAM_INFO
	.align		4
.L_23:
        /*0068*/ 	.byte	0x04, 0x17
        /*006a*/ 	.short	(.L_25 - .L_24)
.L_24:
        /*006c*/ 	.word	0x00000000
        /*0070*/ 	.short	0x0005
        /*0072*/ 	.short	0x0028
        /*0074*/ 	.byte	0x00, 0xf4, 0x21, 0x00


	//----- nvinfo : EIATTR_KPARAM_INFO
	.align		4
.L_25:
        /*0078*/ 	.byte	0x04, 0x17
        /*007a*/ 	.short	(.L_27 - .L_26)
.L_26:
        /*007c*/ 	.word	0x00000000
        /*0080*/ 	.short	0x0004
        /*0082*/ 	.short	0x0020
        /*0084*/ 	.byte	0x00, 0xf4, 0x21, 0x00


	//----- nvinfo : EIATTR_KPARAM_INFO
	.align		4
.L_27:
        /*0088*/ 	.byte	0x04, 0x17
        /*008a*/ 	.short	(.L_29 - .L_28)
.L_28:
        /*008c*/ 	.word	0x00000000
        /*0090*/ 	.short	0x0003
        /*0092*/ 	.short	0x0018
        /*0094*/ 	.byte	0x00, 0xf4, 0x21, 0x00


	//----- nvinfo : EIATTR_KPARAM_INFO
	.align		4
.L_29:
        /*0098*/ 	.byte	0x04, 0x17
        /*009a*/ 	.short	(.L_31 - .L_30)
.L_30:
        /*009c*/ 	.word	0x00000000
        /*00a0*/ 	.short	0x0002
        /*00a2*/ 	.short	0x0010
        /*00a4*/ 	.byte	0x00, 0xf4, 0x21, 0x00


	//----- nvinfo : EIATTR_KPARAM_INFO
	.align		4
.L_31:
        /*00a8*/ 	.byte	0x04, 0x17
        /*00aa*/ 	.short	(.L_33 - .L_32)
.L_32:
        /*00ac*/ 	.word	0x00000000
        /*00b0*/ 	.short	0x0001
        /*00b2*/ 	.short	0x0008
        /*00b4*/ 	.byte	0x00, 0xf4, 0x21, 0x00


	//----- nvinfo : EIATTR_KPARAM_INFO
	.align		4
.L_33:
        /*00b8*/ 	.byte	0x04, 0x17
        /*00ba*/ 	.short	(.L_35 - .L_34)
.L_34:
        /*00bc*/ 	.word	0x00000000
        /*00c0*/ 	.short	0x0000
        /*00c2*/ 	.short	0x0000
        /*00c4*/ 	.byte	0x00, 0xf4, 0x21, 0x00


	//----- nvinfo : EIATTR_SPARSE_MMA_MASK
	.align		4
.L_35:
        /*00c8*/ 	.byte	0x03, 0x50
        /*00ca*/ 	.short	0x0000


	//----- nvinfo : EIATTR_MAXREG_COUNT
	.align		4
        /*00cc*/ 	.byte	0x03, 0x1b
        /*00ce*/ 	.short	0x00ff


	//----- nvinfo : EIATTR_EXIT_INSTR_OFFSETS
	.align		4
        /*00d0*/ 	.byte	0x04, 0x1c
        /*00d2*/ 	.short	(.L_37 - .L_36)


	//   ....[0]....
.L_36:
        /*00d4*/ 	.word	0x00000900


	//----- nvinfo : EIATTR_REQNTID
	.align		4
.L_37:
        /*00d8*/ 	.byte	0x04, 0x10
        /*00da*/ 	.short	(.L_39 - .L_38)
.L_38:
        /*00dc*/ 	.word	0x00000080
        /*00e0*/ 	.word	0x00000001
        /*00e4*/ 	.word	0x00000001


	//----- nvinfo : EIATTR_CBANK_PARAM_SIZE
	.align		4
.L_39:
        /*00e8*/ 	.byte	0x03, 0x19
        /*00ea*/ 	.short	0x005c


	//----- nvinfo : EIATTR_PARAM_CBANK
	.align		4
        /*00ec*/ 	.byte	0x04, 0x0a
        /*00ee*/ 	.short	(.L_41 - .L_40)
	.align		4
.L_40:
        /*00f0*/ 	.word	index@(.nv.constant0.triton_poi_fused__native_batch_norm_legit_no_training__prelu_kernel_cat_3)
        /*00f4*/ 	.short	0x0210
        /*00f6*/ 	.short	0x005c


	//----- nvinfo : EIATTR_SW_WAR
	.align		4
.L_41:
        /*00f8*/ 	.byte	0x04, 0x36
        /*00fa*/ 	.short	(.L_43 - .L_42)
.L_42:
        /*00fc*/ 	.word	0x00000008
.L_43:


//--------------------- .nv.callgraph             --------------------------
	.section	.nv.callgraph,"",@"SHT_CUDA_CALLGRAPH"
	.align	4
	.sectionentsize	8
	.align		4
        /*0000*/ 	.word	0x00000000
	.align		4
        /*0004*/ 	.word	0xffffffff
	.align		4
        /*0008*/ 	.word	0x00000000
	.align		4
        /*000c*/ 	.word	0xfffffffe
	.align		4
        /*0010*/ 	.word	0x00000000
	.align		4
        /*0014*/ 	.word	0xfffffffd
	.align		4
        /*0018*/ 	.word	0x00000000
	.align		4
        /*001c*/ 	.word	0xfffffffc


//--------------------- .nv.constant4             --------------------------
	.section	.nv.constant4,"a",@progbits
	.align	8
	.align		8
.nv.constant4:
        /*0000*/ 	.dword	_$_str
	.align		8
        /*0008*/ 	.dword	_$_str_$_2


//--------------------- .text.triton_poi_fused__native_batch_norm_legit_no_training__prelu_kernel_cat_3 --------------------------
	.section	.text.triton_poi_fused__native_batch_norm_legit_no_training__prelu_kernel_cat_3,"ax",@progbits
	.align	128
        .global         triton_poi_fused__native_batch_norm_legit_no_training__prelu_kernel_cat_3
        .type           triton_poi_fused__native_batch_norm_legit_no_training__prelu_kernel_cat_3,@function
        .size           triton_poi_fused__native_batch_norm_legit_no_training__prelu_kernel_cat_3,(.L_x_1 - triton_poi_fused__native_batch_norm_legit_no_training__prelu_kernel_cat_3)
        .other          triton_poi_fused__native_batch_norm_legit_no_training__prelu_kernel_cat_3,@"STO_CUDA_ENTRY STV_DEFAULT"
triton_poi_fused__native_batch_norm_legit_no_training__prelu_kernel_cat_3:
.text.triton_poi_fused__native_batch_norm_legit_no_training__prelu_kernel_cat_3:
[----:B------:R-:W-:Y:S01]  /*0000*/  LDC R1, c[0x0][0x28] ;  /* 0x00000a00ff017b82 */ /* 0x000fe20000000800 */
[----:B------:R-:W1:Y:S07]  /*0010*/  S2R R0, SR_TID.X ;  /* 0x0000000000007919 */ /* 0x000e6e0000002100 */
[----:B------:R-:W2:Y:S01]  /*0020*/  LDC.64 R6, c[0x0][0x240] ;  /* 0x00009000ff067b82 */ /* 0x000ea20000000a00 */
[----:B------:R-:W-:Y:S01]  /*0030*/  ULDC.64 UR6, c[0x0][0x220] ;  /* 0x0000880000067ab9 */ /* 0x000fe20000000a00 */
[----:B------:R-:W-:Y:S01]  /*0040*/  ULDC.64 UR4, c[0x0][0x208] ;  /* 0x0000820000047ab9 */ /* 0x000fe20000000a00 */
[----:B------:R-:W3:Y:S01]  /*0050*/  S2R R3, SR_CTAID.X ;  /* 0x0000000000037919 */ /* 0x000ee20000002500 */
[----:B------:R-:W-:Y:S01]  /*0060*/  ULDC.64 UR10, c[0x0][0x230] ;  /* 0x00008c00000a7ab9 */ /* 0x000fe20000000a00 */
[----:B------:R-:W-:-:S03]  /*0070*/  ULDC.64 UR8, c[0x0][0x228] ;  /* 0x00008a0000087ab9 */ /* 0x000fc60000000a00 */
[----:B------:R-:W4:Y:S01]  /*0080*/  LDC.64 R24, c[0x0][0x248] ;  /* 0x00009200ff187b82 */ /* 0x000f220000000a00 */
[----:B-1----:R-:W-:-:S05]  /*0090*/  IMAD.SHL.U32 R0, R0, 0x2, RZ ;  /* 0x0000000200007824 */ /* 0x002fca00078e00ff */
[----:B------:R-:W-:-:S05]  /*00a0*/  LOP3.LUT R0, R0, 0xfe, RZ, 0xc0, !PT ;  /* 0x000000fe00007812 */ /* 0x000fca00078ec0ff */
[----:B---3--:R-:W-:Y:S02]  /*00b0*/  IMAD R4, R3, 0x100, R0 ;  /* 0x0000010003047824 */ /* 0x008fe400078e0200 */
[----:B------:R-:W1:Y:S03]  /*00c0*/  LDC.64 R2, c[0x0][0x238] ;  /* 0x00008e00ff027b82 */ /* 0x000e660000000a00 */
[----:B------:R-:W-:-:S04]  /*00d0*/  SHF.R.S32.HI R5, RZ, 0x1f, R4 ;  /* 0x0000001fff057819 */ /* 0x000fc80000011404 */
[CC--:B------:R-:W-:Y:S02]  /*00e0*/  LEA.HI R0, R5.reuse, R4.reuse, RZ, 0x8 ;  /* 0x0000000405007211 */ /* 0x0c0fe400078f40ff */
[----:B------:R-:W-:Y:S02]  /*00f0*/  LEA.HI R8, R5, R4, RZ, 0xd ;  /* 0x0000000405087211 */ /* 0x000fe400078f68ff */
[----:B------:R-:W-:Y:S02]  /*0100*/  SHF.R.S32.HI R19, RZ, 0x8, R0 ;  /* 0x00000008ff137819 */ /* 0x000fe40000011400 */
[----:B------:R-:W-:Y:S02]  /*0110*/  LOP3.LUT R9, R0, 0xffffff00, RZ, 0xc0, !PT ;  /* 0xffffff0000097812 */ /* 0x000fe400078ec0ff */
[----:B------:R-:W-:Y:S02]  /*0120*/  LEA.HI R5, R19, R19, RZ, 0x5 ;  /* 0x0000001313057211 */ /* 0x000fe400078f28ff */
[----:B------:R-:W-:Y:S01]  /*0130*/  LOP3.LUT R11, R8, 0xffffe000, RZ, 0xc0, !PT ;  /* 0xffffe000080b7812 */ /* 0x000fe200078ec0ff */
[----:B------:R-:W-:Y:S01]  /*0140*/  IMAD.IADD R9, R4, 0x1, -R9 ;  /* 0x0000000104097824 */ /* 0x000fe200078e0a09 */
[----:B------:R-:W-:-:S02]  /*0150*/  LOP3.LUT R0, R5, 0xffffffe0, RZ, 0xc0, !PT ;  /* 0xffffffe005007812 */ /* 0x000fc400078ec0ff */
[----:B------:R-:W-:Y:S01]  /*0160*/  SHF.R.S32.HI R8, RZ, 0xd, R8 ;  /* 0x0000000dff087819 */ /* 0x000fe20000011408 */
[----:B------:R-:W-:Y:S02]  /*0170*/  IMAD.IADD R11, R4, 0x1, -R11 ;  /* 0x00000001040b7824 */ /* 0x000fe400078e0a0b */
[----:B------:R-:W-:Y:S02]  /*0180*/  IMAD.IADD R19, R19, 0x1, -R0 ;  /* 0x0000000113137824 */ /* 0x000fe400078e0a00 */
[C---:B------:R-:W-:Y:S02]  /*0190*/  IMAD R9, R8.reuse, 0x800, R9 ;  /* 0x0000080008097824 */ /* 0x040fe400078e0209 */
[C---:B------:R-:W-:Y:S02]  /*01a0*/  IMAD.SHL.U32 R0, R19.reuse, 0x100, RZ ;  /* 0x0000010013007824 */ /* 0x040fe400078e00ff */
[----:B------:R-:W-:Y:S01]  /*01b0*/  IMAD R27, R8, 0x800, R11 ;  /* 0x00000800081b7824 */ /* 0x000fe200078e020b */
[----:B------:R-:W-:Y:S01]  /*01c0*/  SHF.R.S32.HI R5, RZ, 0x1f, R9 ;  /* 0x0000001fff057819 */ /* 0x000fe20000011409 */
[----:B-1----:R-:W-:Y:S01]  /*01d0*/  IMAD.WIDE R2, R19, 0x4, R2 ;  /* 0x0000000413027825 */ /* 0x002fe200078e0202 */
[----:B------:R-:W-:-:S02]  /*01e0*/  IADD3 R9, P2, R0, R9, RZ ;  /* 0x0000000900097210 */ /* 0x000fc40007f5e0ff */
[----:B------:R-:W-:Y:S02]  /*01f0*/  LOP3.LUT R8, R19, 0xfffffff8, RZ, 0xc0, !PT ;  /* 0xfffffff813087812 */ /* 0x000fe400078ec0ff */
[----:B------:R-:W-:Y:S01]  /*0200*/  LEA.HI.X.SX32 R0, R0, R5, 0x1, P2 ;  /* 0x0000000500007211 */ /* 0x000fe200010f0eff */
[----:B------:R-:W-:Y:S01]  /*0210*/  IMAD.SHL.U32 R18, R9, 0x4, RZ ;  /* 0x0000000409127824 */ /* 0x000fe200078e00ff */
[C---:B------:R-:W-:Y:S02]  /*0220*/  ISETP.NE.AND P0, PT, R8.reuse, 0x8, PT ;  /* 0x000000080800780c */ /* 0x040fe40003f05270 */
[----:B------:R-:W-:Y:S02]  /*0230*/  CS2R R12, SRZ ;  /* 0x00000000000c7805 */ /* 0x000fe4000001ff00 */
[----:B------:R-:W-:Y:S02]  /*0240*/  ISETP.NE.AND P1, PT, R8, 0x10, PT ;  /* 0x000000100800780c */ /* 0x000fe40003f25270 */
[----:B------:R-:W-:-:S02]  /*0250*/  CS2R R22, SRZ ;  /* 0x0000000000167805 */ /* 0x000fc4000001ff00 */
[----:B------:R-:W-:Y:S01]  /*0260*/  SHF.L.U64.HI R0, R9, 0x2, R0 ;  /* 0x0000000209007819 */ /* 0x000fe20000010200 */
[C---:B--2---:R-:W-:Y:S01]  /*0270*/  IMAD.WIDE R8, R19.reuse, 0x4, R6 ;  /* 0x0000000413087825 */ /* 0x044fe200078e0206 */
[C---:B------:R-:W-:Y:S01]  /*0280*/  ISETP.GT.AND P2, PT, R19.reuse, 0x17, PT ;  /* 0x000000171300780c */ /* 0x040fe20003f44270 */
[----:B------:R-:W2:Y:S01]  /*0290*/  LDG.E.EL R2, desc[UR4][R2.64] ;  /* 0x0000000402027981 */ /* 0x000ea2000c2e1900 */
[----:B------:R-:W-:Y:S01]  /*02a0*/  IADD3 R6, P3, R18, UR6, RZ ;  /* 0x0000000612067c10 */ /* 0x000fe2000ff7e0ff */
[----:B----4-:R-:W-:Y:S01]  /*02b0*/  IMAD.WIDE R24, R19, 0x4, R24 ;  /* 0x0000000413187825 */ /* 0x010fe200078e0218 */
[----:B------:R-:W-:Y:S01]  /*02c0*/  IADD3 R28, P5, R18, UR10, RZ ;  /* 0x0000000a121c7c10 */ /* 0x000fe2000ffbe0ff */
[----:B------:R1:W3:Y:S01]  /*02d0*/  LDG.E.EL R5, desc[UR4][R8.64] ;  /* 0x0000000408057981 */ /* 0x0002e2000c2e1900 */
[----:B------:R-:W-:Y:S02]  /*02e0*/  IADD3.X R7, R0, UR7, RZ, P3, !PT ;  /* 0x0000000700077c10 */ /* 0x000fe40009ffe4ff */
[----:B------:R-:W-:-:S02]  /*02f0*/  CS2R R14, SRZ ;  /* 0x00000000000e7805 */ /* 0x000fc4000001ff00 */
[----:B------:R-:W-:Y:S02]  /*0300*/  IADD3 R20, P4, R18, UR8, RZ ;  /* 0x0000000812147c10 */ /* 0x000fe4000ff9e0ff */
[----:B------:R-:W-:Y:S01]  /*0310*/  CS2R R16, SRZ ;  /* 0x0000000000107805 */ /* 0x000fe2000001ff00 */
[----:B------:R4:W5:Y:S01]  /*0320*/  LDG.E.EL R3, desc[UR4][R24.64] ;  /* 0x0000000418037981 */ /* 0x000962000c2e1900 */
[----:B------:R-:W-:Y:S02]  /*0330*/  IADD3.X R29, R0, UR11, RZ, P5, !PT ;  /* 0x0000000b001d7c10 */ /* 0x000fe4000affe4ff */
[----:B------:R-:W-:Y:S01]  /*0340*/  CS2R R10, SRZ ;  /* 0x00000000000a7805 */ /* 0x000fe2000001ff00 */
[----:B------:R-:W-:Y:S01]  /*0350*/  ULDC.64 UR6, c[0x0][0x218] ;  /* 0x0000860000067ab9 */ /* 0x000fe20000000a00 */
[----:B-1----:R-:W-:Y:S01]  /*0360*/  CS2R R8, SRZ ;  /* 0x0000000000087805 */ /* 0x002fe2000001ff00 */
[----:B------:R-:W2:Y:S04]  /*0370*/  @!P0 LDG.E.64 R12, desc[UR4][R6.64+-0x2000] ;  /* 0xffe00004060c8981 */ /* 0x000ea8000c1e1b00 */
[----:B------:R-:W2:Y:S01]  /*0380*/  @P2 LDG.E.64 R22, desc[UR4][R6.64+-0x6000] ;  /* 0xffa0000406162981 */ /* 0x000ea2000c1e1b00 */
[----:B----4-:R-:W1:Y:S03]  /*0390*/  LDC.64 R24, c[0x0][0x258] ;  /* 0x00009600ff187b82 */ /* 0x010e660000000a00 */
[----:B------:R4:W2:Y:S01]  /*03a0*/  @!P1 LDG.E.64 R8, desc[UR4][R6.64+-0x4000] ;  /* 0xffc0000406089981 */ /* 0x0008a2000c1e1b00 */
[----:B------:R-:W-:-:S03]  /*03b0*/  IADD3.X R21, R0, UR9, RZ, P4, !PT ;  /* 0x0000000900157c10 */ /* 0x000fc6000a7fe4ff */
[----:B------:R4:W3:Y:S04]  /*03c0*/  @P2 LDG.E.64 R14, desc[UR4][R28.64+-0x6000] ;  /* 0xffa000041c0e2981 */ /* 0x0008e8000c1e1b00 */
[----:B------:R-:W3:Y:S01]  /*03d0*/  @!P1 LDG.E.64 R16, desc[UR4][R20.64+-0x4000] ;  /* 0xffc0000414109981 */ /* 0x000ee2000c1e1b00 */
[----:B----4-:R-:W4:Y:S03]  /*03e0*/  LDC.64 R6, c[0x0][0x250] ;  /* 0x00009400ff067b82 */ /* 0x010f260000000a00 */
[----:B------:R1:W3:Y:S01]  /*03f0*/  @P2 LDG.E.64 R10, desc[UR4][R20.64+-0x6000] ;  /* 0xffa00004140a2981 */ /* 0x0002e2000c1e1b00 */
[----:B0-----:R-:W-:-:S04]  /*0400*/  IADD3 R28, P3, R18, UR6, RZ ;  /* 0x00000006121c7c10 */ /* 0x001fc8000ff7e0ff */
[----:B------:R-:W-:Y:S02]  /*0410*/  IADD3.X R29, R0, UR7, RZ, P3, !PT ;  /* 0x00000007001d7c10 */ /* 0x000fe40009ffe4ff */
[----:B-1----:R-:W-:Y:S02]  /*0420*/  CS2R R20, SRZ ;  /* 0x0000000000147805 */ /* 0x002fe4000001ff00 */
[C---:B------:R-:W-:Y:S01]  /*0430*/  ISETP.GE.AND P4, PT, R19.reuse, 0x8, PT ;  /* 0x000000081300780c */ /* 0x040fe20003f86270 */
[----:B------:R-:W-:-:S03]  /*0440*/  IMAD.WIDE R24, R19, 0x4, R24 ;  /* 0x0000000413187825 */ /* 0x000fc600078e0218 */
[----:B------:R-:W3:Y:S01]  /*0450*/  @!P1 LDG.E.64 R20, desc[UR4][R28.64+-0x4000] ;  /* 0xffc000041c149981 */ /* 0x000ee2000c1e1b00 */
[----:B----4-:R-:W-:Y:S01]  /*0460*/  IMAD.WIDE R6, R19, 0x4, R6 ;  /* 0x0000000413067825 */ /* 0x010fe200078e0206 */
[----:B------:R-:W-:-:S04]  /*0470*/  CS2R R18, SRZ ;  /* 0x0000000000127805 */ /* 0x000fc8000001ff00 */
[----:B------:R0:W5:Y:S04]  /*0480*/  LDG.E.EL R0, desc[UR4][R6.64] ;  /* 0x0000000406007981 */ /* 0x000168000c2e1900 */
[----:B------:R-:W4:Y:S01]  /*0490*/  @P2 LDG.E.64 R18, desc[UR4][R28.64+-0x6000] ;  /* 0xffa000041c122981 */ /* 0x000f22000c1e1b00 */
[----:B0-----:R-:W-:-:S06]  /*04a0*/  CS2R R6, SRZ ;  /* 0x0000000000067805 */ /* 0x001fcc000001ff00 */
[----:B------:R-:W5:Y:S01]  /*04b0*/  @!P0 LDG.E.64 R6, desc[UR4][R28.64+-0x2000] ;  /* 0xffe000041c068981 */ /* 0x000f62000c1e1b00 */
[----:B--2---:R-:W-:-:S03]  /*04c0*/  SEL R26, R9, RZ, !P1 ;  /* 0x000000ff091a7207 */ /* 0x004fc60004800000 */
[----:B------:R0:W2:Y:S02]  /*04d0*/  LDG.E.EL R9, desc[UR4][R24.64] ;  /* 0x0000000418097981 */ /* 0x0000a4000c2e1900 */
[----:B0-----:R-:W0:Y:S01]  /*04e0*/  LDC.64 R24, c[0x0][0x218] ;  /* 0x00008600ff187b82 */ /* 0x001e220000000a00 */
[----:B---3--:R-:W-:-:S05]  /*04f0*/  SEL R21, R21, RZ, !P1 ;  /* 0x000000ff15157207 */ /* 0x008fca0004800000 */
[----:B------:R-:W-:Y:S01]  /*0500*/  FADD R21, R26, R21 ;  /* 0x000000151a157221 */ /* 0x000fe20000000000 */
[----:B------:R-:W-:Y:S02]  /*0510*/  SEL R26, R23, RZ, P2 ;  /* 0x000000ff171a7207 */ /* 0x000fe40001000000 */
[----:B----4-:R-:W-:-:S05]  /*0520*/  SEL R19, R19, RZ, P2 ;  /* 0x000000ff13137207 */ /* 0x010fca0001000000 */
[----:B------:R-:W-:Y:S01]  /*0530*/  FADD R19, R26, R19 ;  /* 0x000000131a137221 */ /* 0x000fe20000000000 */
[----:B0-----:R-:W-:Y:S01]  /*0540*/  IMAD.WIDE R26, R27, 0x4, R24 ;  /* 0x000000041b1a7825 */ /* 0x001fe200078e0218 */
[----:B------:R-:W-:-:S06]  /*0550*/  CS2R R24, SRZ ;  /* 0x0000000000187805 */ /* 0x000fcc000001ff00 */
[----:B------:R-:W3:Y:S01]  /*0560*/  @!P4 LDG.E.64 R24, desc[UR4][R26.64] ;  /* 0x000000041a18c981 */ /* 0x000ee2000c1e1b00 */
[----:B------:R-:W-:-:S06]  /*0570*/  FADD R5, R5, 9.9999997473787516356e-06 ;  /* 0x3727c5ac05057421 */ /* 0x000fcc0000000000 */
[----:B------:R-:W0:Y:S01]  /*0580*/  MUFU.SQRT R5, R5 ;  /* 0x0000000500057308 */ /* 0x000e220000002000 */
[----:B------:R-:W-:Y:S02]  /*0590*/  SEL R8, R8, RZ, !P1 ;  /* 0x000000ff08087207 */ /* 0x000fe40004800000 */
[----:B------:R-:W-:Y:S02]  /*05a0*/  SEL R23, R20, RZ, !P1 ;  /* 0x000000ff14177207 */ /* 0x000fe40004800000 */
[----:B------:R-:W-:Y:S02]  /*05b0*/  SEL R29, R22, RZ, P2 ;  /* 0x000000ff161d7207 */ /* 0x000fe40001000000 */
[C---:B0-----:R-:W-:Y:S02]  /*05c0*/  FSETP.GT.AND P3, PT, R5.reuse, 8.50705917302346158658e+37, PT ;  /* 0x7e8000000500780b */ /* 0x041fe40003f64000 */
[----:B------:R-:W-:Y:S02]  /*05d0*/  FSETP.GEU.AND P5, PT, R5, 1.175494350822287508e-38, PT ;  /* 0x008000000500780b */ /* 0x000fe40003fae000 */
[----:B------:R-:W-:Y:S01]  /*05e0*/  SEL R18, R18, RZ, P2 ;  /* 0x000000ff12127207 */ /* 0x000fe20001000000 */
[----:B------:R-:W-:Y:S01]  /*05f0*/  FADD R8, R8, R23 ;  /* 0x0000001708087221 */ /* 0x000fe20000000000 */
[----:B------:R-:W-:-:S02]  /*0600*/  SEL R23, R10, RZ, P2 ;  /* 0x000000ff0a177207 */ /* 0x000fc40001000000 */
[----:B------:R-:W-:Y:S01]  /*0610*/  SEL R20, R11, RZ, P2 ;  /* 0x000000ff0b147207 */ /* 0x000fe20001000000 */
[----:B------:R-:W-:Y:S01]  /*0620*/  FADD R18, R29, R18 ;  /* 0x000000121d127221 */ /* 0x000fe20000000000 */
[----:B------:R-:W-:-:S03]  /*0630*/  SEL R11, R16, RZ, !P1 ;  /* 0x000000ff100b7207 */ /* 0x000fc60004800000 */
[----:B------:R-:W-:Y:S01]  /*0640*/  @P3 FMUL R5, R5, 0.25 ;  /* 0x3e80000005053820 */ /* 0x000fe20000400000 */
[----:B------:R-:W-:Y:S01]  /*0650*/  SEL R16, R15, RZ, P2 ;  /* 0x000000ff0f107207 */ /* 0x000fe20001000000 */
[----:B------:R-:W-:Y:S01]  /*0660*/  FADD R18, R23, R18 ;  /* 0x0000001217127221 */ /* 0x000fe20000000000 */
[----:B------:R-:W-:Y:S01]  /*0670*/  SEL R10, R17, RZ, !P1 ;  /* 0x000000ff110a7207 */ /* 0x000fe20004800000 */
[----:B------:R-:W-:Y:S01]  /*0680*/  @!P5 FMUL R5, R5, 16777216 ;  /* 0x4b8000000505d820 */ /* 0x000fe20000400000 */
[----:B------:R-:W-:Y:S01]  /*0690*/  SEL R15, R14, RZ, P2 ;  /* 0x000000ff0e0f7207 */ /* 0x000fe20001000000 */
[----:B------:R-:W-:Y:S01]  /*06a0*/  FADD R19, R20, R19 ;  /* 0x0000001314137221 */ /* 0x000fe20000000000 */
[----:B-----5:R-:W-:Y:S01]  /*06b0*/  SEL R14, R7, RZ, !P0 ;  /* 0x000000ff070e7207 */ /* 0x020fe20004000000 */
[----:B------:R-:W-:Y:S01]  /*06c0*/  FADD R21, R10, R21 ;  /* 0x000000150a157221 */ /* 0x000fe20000000000 */
[----:B------:R-:W-:Y:S01]  /*06d0*/  SEL R12, R12, RZ, !P0 ;  /* 0x000000ff0c0c7207 */ /* 0x000fe20004000000 */
[----:B------:R-:W-:Y:S01]  /*06e0*/  FADD R18, R15, R18 ;  /* 0x000000120f127221 */ /* 0x000fe20000000000 */
[----:B------:R-:W0:Y:S01]  /*06f0*/  MUFU.RCP R5, R5 ;  /* 0x0000000500057308 */ /* 0x000e220000001000 */
[----:B------:R-:W-:Y:S01]  /*0700*/  FADD R19, R16, R19 ;  /* 0x0000001310137221 */ /* 0x000fe20000000000 */
[----:B------:R-:W-:Y:S01]  /*0710*/  IMAD.MOV.U32 R10, RZ, RZ, 0x3e800000 ;  /* 0x3e800000ff0a7424 */ /* 0x000fe200078e00ff */
[----:B------:R-:W-:-:S02]  /*0720*/  SEL R7, R6, RZ, !P0 ;  /* 0x000000ff06077207 */ /* 0x000fc40004000000 */
[----:B------:R-:W-:Y:S01]  /*0730*/  SEL R13, R13, RZ, !P0 ;  /* 0x000000ff0d0d7207 */ /* 0x000fe20004000000 */
[----:B------:R-:W-:Y:S01]  /*0740*/  FADD R8, R11, R8 ;  /* 0x000000080b087221 */ /* 0x000fe20000000000 */
[----:B------:R-:W-:Y:S01]  /*0750*/  @P1 FSEL R8, R18, RZ, P2 ;  /* 0x000000ff12081208 */ /* 0x000fe20001000000 */
[----:B------:R-:W-:Y:S01]  /*0760*/  @!P0 FADD R8, R12, R7 ;  /* 0x000000070c088221 */ /* 0x000fe20000000000 */
[----:B------:R-:W-:Y:S01]  /*0770*/  @P1 FSEL R21, R19, RZ, P2 ;  /* 0x000000ff13151208 */ /* 0x000fe20001000000 */
[----:B------:R-:W-:Y:S01]  /*0780*/  @!P0 FADD R21, R13, R14 ;  /* 0x0000000e0d158221 */ /* 0x000fe20000000000 */
[----:B------:R-:W-:-:S05]  /*0790*/  FSEL R10, R10, 1, P3 ;  /* 0x3f8000000a0a7808 */ /* 0x000fca0001800000 */
[----:B------:R-:W-:Y:S01]  /*07a0*/  @!P5 FMUL R10, R10, 16777216 ;  /* 0x4b8000000a0ad820 */ /* 0x000fe20000400000 */
[----:B---3--:R-:W-:Y:S02]  /*07b0*/  SEL R7, R24, RZ, !P4 ;  /* 0x000000ff18077207 */ /* 0x008fe40006000000 */
[----:B------:R-:W-:Y:S02]  /*07c0*/  SEL R12, R25, RZ, !P4 ;  /* 0x000000ff190c7207 */ /* 0x000fe40006000000 */
[----:B------:R-:W-:Y:S02]  /*07d0*/  FSEL R6, R7, R8, !P4 ;  /* 0x0000000807067208 */ /* 0x000fe40006000000 */
[----:B------:R-:W-:Y:S01]  /*07e0*/  FSEL R7, R12, R21, !P4 ;  /* 0x000000150c077208 */ /* 0x000fe20006000000 */
[----:B0-----:R-:W-:Y:S01]  /*07f0*/  FMUL R8, R5, R10 ;  /* 0x0000000a05087220 */ /* 0x001fe20000400000 */
[----:B------:R-:W0:Y:S01]  /*0800*/  LDC.64 R12, c[0x0][0x260] ;  /* 0x00009800ff0c7b82 */ /* 0x000e220000000a00 */
[----:B------:R-:W-:-:S02]  /*0810*/  FADD R5, -R2, R6 ;  /* 0x0000000602057221 */ /* 0x000fc40000000100 */
[----:B------:R-:W-:Y:S02]  /*0820*/  FADD R2, -R2, R7 ;  /* 0x0000000702027221 */ /* 0x000fe40000000100 */
[----:B------:R-:W-:-:S03]  /*0830*/  FMUL R5, R5, R8 ;  /* 0x0000000805057220 */ /* 0x000fc60000400000 */
[----:B------:R-:W1:Y:S01]  /*0840*/  LDC.64 R10, c[0x0][0x210] ;  /* 0x00008400ff0a7b82 */ /* 0x000e620000000a00 */
[----:B------:R-:W-:Y:S01]  /*0850*/  FMUL R15, R2, R8 ;  /* 0x00000008020f7220 */ /* 0x000fe20000400000 */
[----:B------:R-:W-:-:S03]  /*0860*/  FFMA R14, R3, R5, R0 ;  /* 0x00000005030e7223 */ /* 0x000fc60000000000 */
[----:B------:R-:W-:Y:S02]  /*0870*/  FFMA R15, R3, R15, R0 ;  /* 0x0000000f030f7223 */ /* 0x000fe40000000000 */
[----:B------:R-:W-:-:S03]  /*0880*/  FSETP.GT.AND P0, PT, R14, RZ, PT ;  /* 0x000000ff0e00720b */ /* 0x000fc60003f04000 */
[----:B------:R-:W-:Y:S01]  /*0890*/  FSETP.GT.AND P1, PT, R15, RZ, PT ;  /* 0x000000ff0f00720b */ /* 0x000fe20003f24000 */
[----:B0-----:R-:W-:-:S09]  /*08a0*/  IMAD.WIDE R2, R4, 0x4, R12 ;  /* 0x0000000404027825 */ /* 0x001fd200078e020c */
[----:B--2---:R-:W-:-:S03]  /*08b0*/  @!P0 FMUL R14, R9, R14 ;  /* 0x0000000e090e8220 */ /* 0x004fc60000400000 */
[----:B------:R-:W-:Y:S01]  /*08c0*/  @!P1 FMUL R15, R9, R15 ;  /* 0x0000000f090f9220 */ /* 0x000fe20000400000 */
[----:B-1----:R-:W-:Y:S01]  /*08d0*/  IMAD.WIDE R10, R4, 0x4, R10 ;  /* 0x00000004040a7825 */ /* 0x002fe200078e020a */
[----:B------:R-:W-:Y:S04]  /*08e0*/  STG.E.64 desc[UR4][R2.64], R6 ;  /* 0x0000000602007986 */ /* 0x000fe8000c101b04 */
[----:B------:R-:W-:Y:S01]  /*08f0*/  STG.E.64 desc[UR4][R10.64], R14 ;  /* 0x0000000e0a007986 */ /* 0x000fe2000c101b04 */
[----:B------:R-:W-:Y:S05]  /*0900*/  EXIT ;  /* 0x000000000000794d */ /* 0x000fea0003800000 */
.L_x_0:
[----:B------:R-:W-:-:S00]  /*0910*/  BRA `(.L_x_0) ;  /* 0xfffffffc00fc7947 */ /* 0x000fc0000383ffff */
[----:B------:R-:W-:-:S00]  /*0920*/  NOP ;  /* 0x0000000000007918 */ /* 0x000fc00000000000 */
        /* <DEDUP_REMOVED lines=13> */
.L_x_1:


//--------------------- .nv.global.init           --------------------------
	.section	.nv.global.init,"aw",@progbits
.nv.global.init:
	.type		_$_str,@object
	.size		_$_str,(_$_str_$_2 - _$_str)
_$_str:
        /*0000*/ 	.byte	0x5f, 0x5f, 0x43, 0x55, 0x44, 0x41, 0x5f, 0x46, 0x54, 0x5a, 0x00
	.type		_$_str_$_2,@object
	.size		_$_str_$_2,(.L_1 - _$_str_$_2)
_$_str_$_2:
        /*000b*/ 	.byte	0x5f, 0x5f, 0x43, 0x55, 0x44, 0x41, 0x5f, 0x50, 0x52, 0x45, 0x43, 0x5f, 0x53, 0x51, 0x52, 0x54
        /*001b*/ 	.byte	0x00
.L_1:


//--------------------- .nv.constant0.triton_poi_fused__native_batch_norm_legit_no_training__prelu_kernel_cat_3 --------------------------
	.section	.nv.constant0.triton_poi_fused__native_batch_norm_legit_no_training__prelu_kernel_cat_3,"a",@progbits
	.sectionflags	@""
	.align	4
.nv.constant0.triton_poi_fused__native_batch_norm_legit_no_training__prelu_kernel_cat_3:
	.zero		620
